//
// Generated by NVIDIA NVVM Compiler
//
// Compiler Build ID: CL-36424714
// Cuda compilation tools, release 13.0, V13.0.88
// Based on NVVM 20.0.0
//

.version 9.0
.target sm_100
.address_size 64

	// .globl	_Z6addRowPfS_S_i

.visible .entry _Z6addRowPfS_S_i(
	.param .u64 .ptr .align 1 _Z6addRowPfS_S_i_param_0,
	.param .u64 .ptr .align 1 _Z6addRowPfS_S_i_param_1,
	.param .u64 .ptr .align 1 _Z6addRowPfS_S_i_param_2,
	.param .u32 _Z6addRowPfS_S_i_param_3
)
{
	.reg .pred 	%p<2>;
	.reg .b32 	%r<4>;
	.reg .b32 	%f<13>;
	.reg .b64 	%rd<11>;

	ld.param.u64 	%rd1, [_Z6addRowPfS_S_i_param_0];
	ld.param.u64 	%rd2, [_Z6addRowPfS_S_i_param_1];
	ld.param.u64 	%rd3, [_Z6addRowPfS_S_i_param_2];
	ld.param.u32 	%r2, [_Z6addRowPfS_S_i_param_3];
	mov.u32 	%r1, %ctaid.x;
	setp.ge.s32 	%p1, %r1, %r2;
	@%p1 bra 	$L__BB0_2;
	cvta.to.global.u64 	%rd4, %rd1;
	cvta.to.global.u64 	%rd5, %rd2;
	cvta.to.global.u64 	%rd6, %rd3;
	shl.b32 	%r3, %r1, 2;
	mul.wide.u32 	%rd7, %r3, 4;
	add.s64 	%rd8, %rd4, %rd7;
	ld.global.f32 	%f1, [%rd8];
	add.s64 	%rd9, %rd5, %rd7;
	ld.global.f32 	%f2, [%rd9];
	add.f32 	%f3, %f1, %f2;
	add.s64 	%rd10, %rd6, %rd7;
	st.global.f32 	[%rd10], %f3;
	ld.global.f32 	%f4, [%rd8+4];
	ld.global.f32 	%f5, [%rd9+4];
	add.f32 	%f6, %f4, %f5;
	st.global.f32 	[%rd10+4], %f6;
	ld.global.f32 	%f7, [%rd8+8];
	ld.global.f32 	%f8, [%rd9+8];
	add.f32 	%f9, %f7, %f8;
	st.global.f32 	[%rd10+8], %f9;
	ld.global.f32 	%f10, [%rd8+12];
	ld.global.f32 	%f11, [%rd9+12];
	add.f32 	%f12, %f10, %f11;
	st.global.f32 	[%rd10+12], %f12;
$L__BB0_2:
	ret;

}


// ===== COMPILED SASS (sm_100) =====

	.target	sm_100

	.elftype	@"ET_EXEC"


//--------------------- .note.nv.tkinfo           --------------------------
	.section	.note.nv.tkinfo,"",@"SHT_NOTE"
	.sectionflags	@"SHF_NOTE_NV_TKINFO"
	.tkinfo
        /*0018*/ 	.word	0x00000002
        /*0030*/ 	.string	""
        /*0030*/ 	.string	"ptxas"
        /*0030*/ 	.string	"Cuda compilation tools, release 13.0, V13.0.88"
        /*0030*/ 	.string	"Build cuda_13.0.r13.0/compiler.36424714_0"
        /*0030*/ 	.string	"-arch sm_100 -m 64 "



//--------------------- .note.nv.cuinfo           --------------------------
	.section	.note.nv.cuinfo,"",@"SHT_NOTE"
	.sectionflags	@"SHF_NOTE_NV_CUINFO"
        /*0018*/ 	.short	0x0002
        /*001a*/ 	.short	0x0064
        /*001c*/ 	.short	0x0082
	.zero		2


//--------------------- .nv.info                  --------------------------
	.section	.nv.info,"",@"SHT_CUDA_INFO"
	.align	4


	//----- nvinfo : EIATTR_REGCOUNT
	.align		4
        /*0000*/ 	.byte	0x04, 0x2f
        /*0002*/ 	.short	(.L_1 - .L_0)
	.align		4
.L_0:
        /*0004*/ 	.word	index@(_Z6addRowPfS_S_i)
        /*0008*/ 	.word	0x00000012


	//----- nvinfo : EIATTR_FRAME_SIZE
	.align		4
.L_1:
        /*000c*/ 	.byte	0x04, 0x11
        /*000e*/ 	.short	(.L_3 - .L_2)
	.align		4
.L_2:
        /*0010*/ 	.word	index@(_Z6addRowPfS_S_i)
        /*0014*/ 	.word	0x00000000


	//----- nvinfo : EIATTR_MIN_STACK_SIZE
	.align		4
.L_3:
        /*0018*/ 	.byte	0x04, 0x12
        /*001a*/ 	.short	(.L_5 - .L_4)
	.align		4
.L_4:
        /*001c*/ 	.word	index@(_Z6addRowPfS_S_i)
        /*0020*/ 	.word	0x00000000
.L_5:


//--------------------- .nv.compat                --------------------------
	.section	.nv.compat,"",@"SHT_CUDA_COMPAT_INFO"
	.align	4
        /*0000*/ 	.byte	0x02, 0x09, 0x00, 0x00, 0x02, 0x02, 0x01, 0x00, 0x02, 0x05, 0x05, 0x00, 0x03, 0x07, 0x01, 0x01
        /*0010*/ 	.byte	0x02, 0x03, 0x00, 0x00, 0x02, 0x06, 0x01, 0x00, 0x04, 0x0b, 0x08, 0x00, 0x09, 0x00, 0x00, 0x00
        /*0020*/ 	.byte	0x00, 0x00, 0x00, 0x00


//--------------------- .nv.info._Z6addRowPfS_S_i --------------------------
	.section	.nv.info._Z6addRowPfS_S_i,"",@"SHT_CUDA_INFO"
	.sectionflags	@""
	.align	4


	//----- nvinfo : EIATTR_CUDA_API_VERSION
	.align		4
        /*0000*/ 	.byte	0x04, 0x37
        /*0002*/ 	.short	(.L_7 - .L_6)
.L_6:
        /*0004*/ 	.word	0x00000082


	//----- nvinfo : EIATTR_KPARAM_INFO
	.align		4
.L_7:
        /*0008*/ 	.byte	0x04, 0x17
        /*000a*/ 	.short	(.L_9 - .L_8)
.L_8:
        /*000c*/ 	.word	0x00000000
        /*0010*/ 	.short	0x0003
        /*0012*/ 	.short	0x0018
        /*0014*/ 	.byte	0x00, 0xf0, 0x11, 0x00


	//----- nvinfo : EIATTR_KPARAM_INFO
	.align		4
.L_9:
        /*0018*/ 	.byte	0x04, 0x17
        /*001a*/ 	.short	(.L_11 - .L_10)
.L_10:
        /*001c*/ 	.word	0x00000000
        /*0020*/ 	.short	0x0002
        /*0022*/ 	.short	0x0010
        /*0024*/ 	.byte	0x00, 0xf5, 0x21, 0x00


	//----- nvinfo : EIATTR_KPARAM_INFO
	.align		4
.L_11:
        /*0028*/ 	.byte	0x04, 0x17
        /*002a*/ 	.short	(.L_13 - .L_12)
.L_12:
        /*002c*/ 	.word	0x00000000
        /*0030*/ 	.short	0x0001
        /*0032*/ 	.short	0x0008
        /*0034*/ 	.byte	0x00, 0xf5, 0x21, 0x00


	//----- nvinfo : EIATTR_KPARAM_INFO
	.align		4
.L_13:
        /*0038*/ 	.byte	0x04, 0x17
        /*003a*/ 	.short	(.L_15 - .L_14)
.L_14:
        /*003c*/ 	.word	0x00000000
        /*0040*/ 	.short	0x0000
        /*0042*/ 	.short	0x0000
        /*0044*/ 	.byte	0x00, 0xf5, 0x21, 0x00


	//----- nvinfo : EIATTR_SPARSE_MMA_MASK
	.align		4
.L_15:
        /*0048*/ 	.byte	0x03, 0x50
        /*004a*/ 	.short	0x0000


	//----- nvinfo : EIATTR_MAXREG_COUNT
	.align		4
        /*004c*/ 	.byte	0x03, 0x1b
        /*004e*/ 	.short	0x00ff


	//----- nvinfo : EIATTR_MERCURY_ISA_VERSION
	.align		4
        /*0050*/ 	.byte	0x03, 0x5f
        /*0052*/ 	.short	0x0101


	//----- nvinfo : EIATTR_VRC_CTA_INIT_COUNT
	.align		4
        /*0054*/ 	.byte	0x02, 0x4a
	.zero		1
	.zero		1


	//----- nvinfo : EIATTR_EXIT_INSTR_OFFSETS
	.align		4
        /*0058*/ 	.byte	0x04, 0x1c
        /*005a*/ 	.short	(.L_17 - .L_16)


	//   ....[0]....
.L_16:
        /*005c*/ 	.word	0x00000040


	//   ....[1]....
        /*0060*/ 	.word	0x000001d0


	//----- nvinfo : EIATTR_CBANK_PARAM_SIZE
	.align		4
.L_17:
        /*0064*/ 	.byte	0x03, 0x19
        /*0066*/ 	.short	0x001c


	//----- nvinfo : EIATTR_PARAM_CBANK
	.align		4
        /*0068*/ 	.byte	0x04, 0x0a
        /*006a*/ 	.short	(.L_19 - .L_18)
	.align		4
.L_18:
        /*006c*/ 	.word	index@(.nv.constant0._Z6addRowPfS_S_i)
        /*0070*/ 	.short	0x0380
        /*0072*/ 	.short	0x001c


	//----- nvinfo : EIATTR_SW_WAR
	.align		4
.L_19:
        /*0074*/ 	.byte	0x04, 0x36
        /*0076*/ 	.short	(.L_21 - .L_20)
.L_20:
        /*0078*/ 	.word	0x00000008
.L_21:


//--------------------- .nv.callgraph             --------------------------
	.section	.nv.callgraph,"",@"SHT_CUDA_CALLGRAPH"
	.align	4
	.sectionentsize	8
	.align		4
        /*0000*/ 	.word	0x00000000
	.align		4
        /*0004*/ 	.word	0xffffffff
	.align		4
        /*0008*/ 	.word	0x00000000
	.align		4
        /*000c*/ 	.word	0xfffffffe
	.align		4
        /*0010*/ 	.word	0x00000000
	.align		4
        /*0014*/ 	.word	0xfffffffd
	.align		4
        /*0018*/ 	.word	0x00000000
	.align		4
        /*001c*/ 	.word	0xfffffffc


//--------------------- .text._Z6addRowPfS_S_i    --------------------------
	.section	.text._Z6addRowPfS_S_i,"ax",@progbits
	.align	128
        .global         _Z6addRowPfS_S_i
        .type           _Z6addRowPfS_S_i,@function
        .size           _Z6addRowPfS_S_i,(.L_x_1 - _Z6addRowPfS_S_i)
        .other          _Z6addRowPfS_S_i,@"STO_CUDA_ENTRY STV_DEFAULT"
_Z6addRowPfS_S_i:
.text._Z6addRowPfS_S_i:
[----:B------:R-:W-:Y:S01]  /*0000*/  LDC R1, c[0x0][0x37c] ;  /* 0x0000df00ff017b82 */ /* 0x000fe20000000800 */
[----:B------:R-:W0:Y:S01]  /*0010*/  S2R R9, SR_CTAID.X ;  /* 0x0000000000097919 */ /* 0x000e220000002500 */
[----:B------:R-:W0:Y:S02]  /*0020*/  LDCU UR4, c[0x0][0x398] ;  /* 0x00007300ff0477ac */ /* 0x000e240008000800 */
[----:B0-----:R-:W-:-:S13]  /*0030*/  ISETP.GE.AND P0, PT, R9, UR4, PT ;  /* 0x0000000409007c0c */ /* 0x001fda000bf06270 */
[----:B------:R-:W-:Y:S05]  /*0040*/  @P0 EXIT ;  /* 0x000000000000094d */ /* 0x000fea0003800000 */
[----:B------:R-:W0:Y:S01]  /*0050*/  LDC.64 R2, c[0x0][0x380] ;  /* 0x0000e000ff027b82 */ /* 0x000e220000000a00 */
[----:B------:R-:W1:Y:S01]  /*0060*/  LDCU.64 UR4, c[0x0][0x358] ;  /* 0x00006b00ff0477ac */ /* 0x000e620008000a00 */
[----:B------:R-:W-:-:S06]  /*0070*/  SHF.L.U32 R9, R9, 0x2, RZ ;  /* 0x0000000209097819 */ /* 0x000fcc00000006ff */
[----:B------:R-:W2:Y:S08]  /*0080*/  LDC.64 R4, c[0x0][0x388] ;  /* 0x0000e200ff047b82 */ /* 0x000eb00000000a00 */
[----:B------:R-:W3:Y:S01]  /*0090*/  LDC.64 R6, c[0x0][0x390] ;  /* 0x0000e400ff067b82 */ /* 0x000ee20000000a00 */
[----:B0-----:R-:W-:-:S05]  /*00a0*/  IMAD.WIDE.U32 R2, R9, 0x4, R2 ;  /* 0x0000000409027825 */ /* 0x001fca00078e0002 */
[----:B-1----:R-:W4:Y:S01]  /*00b0*/  LDG.E R0, desc[UR4][R2.64] ;  /* 0x0000000402007981 */ /* 0x002f22000c1e1900 */
[----:B--2---:R-:W-:-:S05]  /*00c0*/  IMAD.WIDE.U32 R4, R9, 0x4, R4 ;  /* 0x0000000409047825 */ /* 0x004fca00078e0004 */
[----:B------:R-:W4:Y:S01]  /*00d0*/  LDG.E R11, desc[UR4][R4.64] ;  /* 0x00000004040b7981 */ /* 0x000f22000c1e1900 */
[----:B---3--:R-:W-:-:S04]  /*00e0*/  IMAD.WIDE.U32 R6, R9, 0x4, R6 ;  /* 0x0000000409067825 */ /* 0x008fc800078e0006 */
[----:B----4-:R-:W-:-:S05]  /*00f0*/  FADD R11, R0, R11 ;  /* 0x0000000b000b7221 */ /* 0x010fca0000000000 */
[----:B------:R-:W-:Y:S04]  /*0100*/  STG.E desc[UR4][R6.64], R11 ;  /* 0x0000000b06007986 */ /* 0x000fe8000c101904 */
[----:B------:R-:W2:Y:S04]  /*0110*/  LDG.E R0, desc[UR4][R2.64+0x4] ;  /* 0x0000040402007981 */ /* 0x000ea8000c1e1900 */
[----:B------:R-:W2:Y:S02]  /*0120*/  LDG.E R9, desc[UR4][R4.64+0x4] ;  /* 0x0000040404097981 */ /* 0x000ea4000c1e1900 */
[----:B--2---:R-:W-:-:S05]  /*0130*/  FADD R9, R0, R9 ;  /* 0x0000000900097221 */ /* 0x004fca0000000000 */
        /* <DEDUP_REMOVED lines=8> */
[----:B------:R-:W-:Y:S01]  /*01c0*/  STG.E desc[UR4][R6.64+0xc], R15 ;  /* 0x00000c0f06007986 */ /* 0x000fe2000c101904 */
[----:B------:R-:W-:Y:S05]  /*01d0*/  EXIT ;  /* 0x000000000000794d */ /* 0x000fea0003800000 */
.L_x_0:
[----:B------:R-:W-:-:S00]  /*01e0*/  BRA `(.L_x_0) ;  /* 0xfffffffc00fc7947 */ /* 0x000fc0000383ffff */
[----:B------:R-:W-:-:S00]  /*01f0*/  NOP ;  /* 0x0000000000007918 */ /* 0x000fc00000000000 */
        /* <DEDUP_REMOVED lines=8> */
.L_x_1:


//--------------------- .nv.shared.reserved.0     --------------------------
	.section	.nv.shared.reserved.0,"aw",@nobits
	.weak		__nv_reservedSMEM_offset_0_alias
	.size		__nv_reservedSMEM_offset_0_alias, 0, 64
	.other		__nv_reservedSMEM_offset_0_alias,@"STO_CUDA_RESERVED_SHARED STV_DEFAULT"
__nv_reservedSMEM_offset_0_alias:
	.zero		0
	.zero		64


//--------------------- .nv.constant0._Z6addRowPfS_S_i --------------------------
	.section	.nv.constant0._Z6addRowPfS_S_i,"a",@progbits
	.sectionflags	@""
	.align	4
.nv.constant0._Z6addRowPfS_S_i:
	.zero		924


//--------------------- SYMBOLS --------------------------

	.type		.nv.reservedSmem.offset0,@object
	.size		.nv.reservedSmem.offset0,0x4
